	.headerflags	@"EF_CUDA_TEXMODE_UNIFIED EF_CUDA_64BIT_ADDRESS EF_CUDA_ACCELERATORS EF_CUDA_SM90 EF_CUDA_VIRTUAL_SM(EF_CUDA_SM90)"
	.elftype	@"ET_EXEC"


//--------------------- .nv.info                  --------------------------
	.section	.nv.info,"",@"SHT_CUDA_INFO"
	.align	4


	//----- nvinfo : EIATTR_REGCOUNT
	.align		4
        /*0000*/ 	.byte	0x04, 0x2f
        /*0002*/ 	.short	(.L_1 - .L_0)
	.align		4
.L_0:
        /*0004*/ 	.word	index@(triton_per_fused_mean_22)
        /*0008*/ 	.word	0x0000000e


	//----- nvinfo : EIATTR_MIN_STACK_SIZE
	.align		4
.L_1:
        /*000c*/ 	.byte	0x04, 0x12
        /*000e*/ 	.short	(.L_3 - .L_2)
	.align		4
.L_2:
        /*0010*/ 	.word	index@(triton_per_fused_mean_22)
        /*0014*/ 	.word	0x00000000


	//----- nvinfo : EIATTR_FRAME_SIZE
	.align		4
.L_3:
        /*0018*/ 	.byte	0x04, 0x11
        /*001a*/ 	.short	(.L_5 - .L_4)
	.align		4
.L_4:
        /*001c*/ 	.word	index@(triton_per_fused_mean_22)
        /*0020*/ 	.word	0x00000000


	//----- nvinfo : EIATTR_MIN_STACK_SIZE
	.align		4
.L_5:
        /*0024*/ 	.byte	0x04, 0x12
        /*0026*/ 	.short	(.L_7 - .L_6)
	.align		4
.L_6:
        /*0028*/ 	.word	index@(triton_per_fused_mean_22)
        /*002c*/ 	.word	0x00000000
.L_7:


//--------------------- .nv.info.triton_per_fused_mean_22 --------------------------
	.section	.nv.info.triton_per_fused_mean_22,"",@"SHT_CUDA_INFO"
	.sectionflags	@""
	.align	4


	//----- nvinfo : EIATTR_CUDA_API_VERSION
	.align		4
        /*0000*/ 	.byte	0x04, 0x37
        /*0002*/ 	.short	(.L_9 - .L_8)
.L_8:
        /*0004*/ 	.word	0x0000007c


	//----- nvinfo : EIATTR_KPARAM_INFO
	.align		4
.L_9:
        /*0008*/ 	.byte	0x04, 0x17
        /*000a*/ 	.short	(.L_11 - .L_10)
.L_10:
        /*000c*/ 	.word	0x00000000
        /*0010*/ 	.short	0x0003
        /*0012*/ 	.short	0x0014
        /*0014*/ 	.byte	0x00, 0xf0, 0x11, 0x00


	//----- nvinfo : EIATTR_KPARAM_INFO
	.align		4
.L_11:
        /*0018*/ 	.byte	0x04, 0x17
        /*001a*/ 	.short	(.L_13 - .L_12)
.L_12:
        /*001c*/ 	.word	0x00000000
        /*0020*/ 	.short	0x0002
        /*0022*/ 	.short	0x0010
        /*0024*/ 	.byte	0x00, 0xf0, 0x11, 0x00


	//----- nvinfo : EIATTR_KPARAM_INFO
	.align		4
.L_13:
        /*0028*/ 	.byte	0x04, 0x17
        /*002a*/ 	.short	(.L_15 - .L_14)
.L_14:
        /*002c*/ 	.word	0x00000000
        /*0030*/ 	.short	0x0001
        /*0032*/ 	.short	0x0008
        /*0034*/ 	.byte	0x00, 0xf4, 0x21, 0x00


	//----- nvinfo : EIATTR_KPARAM_INFO
	.align		4
.L_15:
        /*0038*/ 	.byte	0x04, 0x17
        /*003a*/ 	.short	(.L_17 - .L_16)
.L_16:
        /*003c*/ 	.word	0x00000000
        /*0040*/ 	.short	0x0000
        /*0042*/ 	.short	0x0000
        /*0044*/ 	.byte	0x00, 0xf4, 0x21, 0x00


	//----- nvinfo : EIATTR_SPARSE_MMA_MASK
	.align		4
.L_17:
        /*0048*/ 	.byte	0x03, 0x50
        /*004a*/ 	.short	0x0000


	//----- nvinfo : EIATTR_MAXREG_COUNT
	.align		4
        /*004c*/ 	.byte	0x03, 0x1b
        /*004e*/ 	.short	0x00ff


	//----- nvinfo : EIATTR_COOP_GROUP_MASK_REGIDS
	.align		4
        /*0050*/ 	.byte	0x04, 0x29
        /*0052*/ 	.short	(.L_19 - .L_18)


	//   ....[0]....
.L_18:
        /*0054*/ 	.word	0xffffffff


	//   ....[1]....
        /*0058*/ 	.word	0xffffffff


	//   ....[2]....
        /*005c*/ 	.word	0xffffffff


	//   ....[3]....
        /*0060*/ 	.word	0xffffffff


	//----- nvinfo : EIATTR_COOP_GROUP_INSTR_OFFSETS
	.align		4
.L_19:
        /*0064*/ 	.byte	0x04, 0x28
        /*0066*/ 	.short	(.L_21 - .L_20)


	//   ....[0]....
.L_20:
        /*0068*/ 	.word	0x00000140


	//   ....[1]....
        /*006c*/ 	.word	0x00000170


	//   ....[2]....
        /*0070*/ 	.word	0x00000190


	//   ....[3]....
        /*0074*/ 	.word	0x000001c0


	//----- nvinfo : EIATTR_EXIT_INSTR_OFFSETS
	.align		4
.L_21:
        /*0078*/ 	.byte	0x04, 0x1c
        /*007a*/ 	.short	(.L_23 - .L_22)


	//   ....[0]....
.L_22:
        /*007c*/ 	.word	0x000001f0


	//   ....[1]....
        /*0080*/ 	.word	0x00000220


	//----- nvinfo : EIATTR_REQNTID
	.align		4
.L_23:
        /*0084*/ 	.byte	0x04, 0x10
        /*0086*/ 	.short	(.L_25 - .L_24)
.L_24:
        /*0088*/ 	.word	0x00000040
        /*008c*/ 	.word	0x00000001
        /*0090*/ 	.word	0x00000001


	//----- nvinfo : EIATTR_CBANK_PARAM_SIZE
	.align		4
.L_25:
        /*0094*/ 	.byte	0x03, 0x19
        /*0096*/ 	.short	0x0018


	//----- nvinfo : EIATTR_PARAM_CBANK
	.align		4
        /*0098*/ 	.byte	0x04, 0x0a
        /*009a*/ 	.short	(.L_27 - .L_26)
	.align		4
.L_26:
        /*009c*/ 	.word	index@(.nv.constant0.triton_per_fused_mean_22)
        /*00a0*/ 	.short	0x0210
        /*00a2*/ 	.short	0x0018


	//----- nvinfo : EIATTR_SW_WAR
	.align		4
.L_27:
        /*00a4*/ 	.byte	0x04, 0x36
        /*00a6*/ 	.short	(.L_29 - .L_28)
.L_28:
        /*00a8*/ 	.word	0x00000008
.L_29:


//--------------------- .nv.callgraph             --------------------------
	.section	.nv.callgraph,"",@"SHT_CUDA_CALLGRAPH"
	.align	4
	.sectionentsize	8
	.align		4
        /*0000*/ 	.word	0x00000000
	.align		4
        /*0004*/ 	.word	0xffffffff
	.align		4
        /*0008*/ 	.word	0x00000000
	.align		4
        /*000c*/ 	.word	0xfffffffe
	.align		4
        /*0010*/ 	.word	0x00000000
	.align		4
        /*0014*/ 	.word	0xfffffffd
	.align		4
        /*0018*/ 	.word	0x00000000
	.align		4
        /*001c*/ 	.word	0xfffffffc


//--------------------- .text.triton_per_fused_mean_22 --------------------------
	.section	.text.triton_per_fused_mean_22,"ax",@progbits
	.sectionflags	@"SHF_BARRIERS=1"
	.align	128
        .global         triton_per_fused_mean_22
        .type           triton_per_fused_mean_22,@function
        .size           triton_per_fused_mean_22,(.L_x_1 - triton_per_fused_mean_22)
        .other          triton_per_fused_mean_22,@"STO_CUDA_ENTRY STV_DEFAULT"
triton_per_fused_mean_22:
.text.triton_per_fused_mean_22:
[----:B------:R-:W0:Y:S02]  /*0000*/  LDC R1, c[0x0][0x28] ;  /* 0x00000a00ff017b82 */ /* 0x000e240000000800 */
[----:B------:R-:W1:Y:S01]  /*0010*/  S2R R10, SR_CTAID.X ;  /* 0x00000000000a7919 */ /* 0x000e620000002500 */
[----:B------:R-:W2:Y:S01]  /*0020*/  LDC.64 R2, c[0x0][0x218] ;  /* 0x00008600ff027b82 */ /* 0x000ea20000000a00 */
[----:B------:R-:W-:Y:S01]  /*0030*/  ULDC.64 UR4, c[0x0][0x208] ;  /* 0x0000820000047ab9 */ /* 0x000fe20000000a00 */
[----:B------:R-:W3:Y:S01]  /*0040*/  S2R R11, SR_TID.X ;  /* 0x00000000000b7919 */ /* 0x000ee20000002100 */
[C---:B-1----:R-:W-:Y:S01]  /*0050*/  IMAD.HI R0, R10.reuse, 0x2aaaaaab, RZ ;  /* 0x2aaaaaab0a007827 */ /* 0x042fe200078e02ff */
[----:B------:R-:W-:-:S04]  /*0060*/  ISETP.GE.AND P0, PT, R10, 0xc0, PT ;  /* 0x000000c00a00780c */ /* 0x000fc80003f06270 */
[----:B------:R-:W-:-:S04]  /*0070*/  SHF.R.U32.HI R5, RZ, 0x1f, R0 ;  /* 0x0000001fff057819 */ /* 0x000fc80000011600 */
[----:B------:R-:W-:Y:S02]  /*0080*/  LEA.HI.SX32 R5, R0, R5, 0x1d ;  /* 0x0000000500057211 */ /* 0x000fe400078feaff */
[----:B---3--:R-:W-:-:S03]  /*0090*/  LOP3.LUT R0, R11, 0xf, RZ, 0xc0, !PT ;  /* 0x0000000f0b007812 */ /* 0x008fc600078ec0ff */
[----:B------:R-:W-:-:S04]  /*00a0*/  IMAD R7, R5, -0x30, R10 ;  /* 0xffffffd005077824 */ /* 0x000fc800078e020a */
[----:B------:R-:W-:-:S04]  /*00b0*/  IMAD R0, R0, 0x30, R7 ;  /* 0x0000003000007824 */ /* 0x000fc800078e0207 */
[----:B------:R-:W-:Y:S01]  /*00c0*/  IMAD R5, R5, 0x300, R0 ;  /* 0x0000030005057824 */ /* 0x000fe200078e0200 */
[----:B------:R-:W-:-:S03]  /*00d0*/  HFMA2.MMA R0, -RZ, RZ, 0, 0 ;  /* 0x00000000ff007435 */ /* 0x000fc600000001ff */
[----:B--2---:R-:W-:-:S07]  /*00e0*/  IMAD.WIDE R2, R5, 0x4, R2 ;  /* 0x0000000405027825 */ /* 0x004fce00078e0202 */
[----:B------:R-:W2:Y:S01]  /*00f0*/  @!P0 LDG.E R0, desc[UR4][R2.64] ;  /* 0x0000000402008981 */ /* 0x000ea2000c1e1900 */
[----:B------:R-:W-:Y:S01]  /*0100*/  BAR.SYNC.DEFER_BLOCKING 0x0 ;  /* 0x0000000000007b1d */ /* 0x000fe20000010000 */
[----:B--2---:R-:W-:-:S04]  /*0110*/  SEL R0, R0, RZ, !P0 ;  /* 0x000000ff00007207 */ /* 0x004fc80004000000 */
[----:B------:R-:W-:Y:S02]  /*0120*/  FSEL R0, R0, RZ, !P0 ;  /* 0x000000ff00007208 */ /* 0x000fe40004000000 */
[----:B------:R-:W-:-:S03]  /*0130*/  LOP3.LUT P0, RZ, R11, 0x3f, RZ, 0xc0, !PT ;  /* 0x0000003f0bff7812 */ /* 0x000fc6000780c0ff */
[----:B------:R-:W1:Y:S01]  /*0140*/  SHFL.BFLY PT, R5, R0, 0x8, 0x1f ;  /* 0x0d001f0000057f89 */ /* 0x000e6200000e0000 */
[----:B------:R-:W-:Y:S01]  /*0150*/  ISETP.LT.AND P0, PT, R10, 0xc0, !P0 ;  /* 0x000000c00a00780c */ /* 0x000fe20004701270 */
[----:B-1----:R-:W-:-:S05]  /*0160*/  FADD R6, R0, R5 ;  /* 0x0000000500067221 */ /* 0x002fca0000000000 */
[----:B------:R-:W1:Y:S02]  /*0170*/  SHFL.BFLY PT, R5, R6, 0x4, 0x1f ;  /* 0x0c801f0006057f89 */ /* 0x000e6400000e0000 */
[----:B-1----:R-:W-:-:S05]  /*0180*/  FADD R7, R6, R5 ;  /* 0x0000000506077221 */ /* 0x002fca0000000000 */
[----:B------:R-:W1:Y:S02]  /*0190*/  SHFL.BFLY PT, R4, R7, 0x2, 0x1f ;  /* 0x0c401f0007047f89 */ /* 0x000e6400000e0000 */
[----:B-1----:R-:W-:Y:S02]  /*01a0*/  FADD R8, R7, R4 ;  /* 0x0000000407087221 */ /* 0x002fe40000000000 */
[----:B------:R-:W1:Y:S03]  /*01b0*/  LDC.64 R4, c[0x0][0x210] ;  /* 0x00008400ff047b82 */ /* 0x000e660000000a00 */
[----:B------:R-:W2:Y:S01]  /*01c0*/  SHFL.BFLY PT, R9, R8, 0x1, 0x1f ;  /* 0x0c201f0008097f89 */ /* 0x000ea200000e0000 */
[----:B-1----:R-:W-:-:S04]  /*01d0*/  IMAD.WIDE R2, R10, 0x4, R4 ;  /* 0x000000040a027825 */ /* 0x002fc800078e0204 */
[----:B--2---:R-:W-:Y:S01]  /*01e0*/  FADD R9, R8, R9 ;  /* 0x0000000908097221 */ /* 0x004fe20000000000 */
[----:B------:R-:W-:Y:S06]  /*01f0*/  @!P0 EXIT ;  /* 0x000000000000894d */ /* 0x000fec0003800000 */
[----:B------:R-:W-:-:S05]  /*0200*/  FMUL R9, R9, 0.0625 ;  /* 0x3d80000009097820 */ /* 0x000fca0000400000 */
[----:B------:R-:W-:Y:S01]  /*0210*/  STG.E desc[UR4][R2.64], R9 ;  /* 0x0000000902007986 */ /* 0x000fe2000c101904 */
[----:B------:R-:W-:Y:S05]  /*0220*/  EXIT ;  /* 0x000000000000794d */ /* 0x000fea0003800000 */
.L_x_0:
[----:B------:R-:W-:-:S00]  /*0230*/  BRA `(.L_x_0) ;  /* 0xfffffffc00fc7947 */ /* 0x000fc0000383ffff */
[----:B------:R-:W-:-:S00]  /*0240*/  NOP ;  /* 0x0000000000007918 */ /* 0x000fc00000000000 */
        /* <DEDUP_REMOVED lines=11> */
.L_x_1:


//--------------------- .nv.constant0.triton_per_fused_mean_22 --------------------------
	.section	.nv.constant0.triton_per_fused_mean_22,"a",@progbits
	.sectionflags	@""
	.align	4
.nv.constant0.triton_per_fused_mean_22:
	.zero		552
